//
// Generated by NVIDIA NVVM Compiler
//
// Compiler Build ID: CL-36424714
// Cuda compilation tools, release 13.0, V13.0.88
// Based on NVVM 20.0.0
//

.version 9.0
.target sm_100
.address_size 64

	// .globl	_Z10rmm_kernelPKiS0_Piiii
// _ZZ10rmm_kernelPKiS0_PiiiiE2sA has been demoted
// _ZZ10rmm_kernelPKiS0_PiiiiE2sB has been demoted

.visible .entry _Z10rmm_kernelPKiS0_Piiii(
	.param .u64 .ptr .align 1 _Z10rmm_kernelPKiS0_Piiii_param_0,
	.param .u64 .ptr .align 1 _Z10rmm_kernelPKiS0_Piiii_param_1,
	.param .u64 .ptr .align 1 _Z10rmm_kernelPKiS0_Piiii_param_2,
	.param .u32 _Z10rmm_kernelPKiS0_Piiii_param_3,
	.param .u32 _Z10rmm_kernelPKiS0_Piiii_param_4,
	.param .u32 _Z10rmm_kernelPKiS0_Piiii_param_5
)
{
	.reg .pred 	%p<22>;
	.reg .b32 	%r<238>;
	.reg .b64 	%rd<15>;
	// demoted variable
	.shared .align 4 .b8 _ZZ10rmm_kernelPKiS0_PiiiiE2sA[2048];
	// demoted variable
	.shared .align 4 .b8 _ZZ10rmm_kernelPKiS0_PiiiiE2sB[2048];
	ld.param.u64 	%rd3, [_Z10rmm_kernelPKiS0_Piiii_param_0];
	ld.param.u64 	%rd4, [_Z10rmm_kernelPKiS0_Piiii_param_1];
	ld.param.u64 	%rd5, [_Z10rmm_kernelPKiS0_Piiii_param_2];
	ld.param.u32 	%r56, [_Z10rmm_kernelPKiS0_Piiii_param_3];
	ld.param.u32 	%r54, [_Z10rmm_kernelPKiS0_Piiii_param_4];
	ld.param.u32 	%r55, [_Z10rmm_kernelPKiS0_Piiii_param_5];
	mov.u32 	%r57, %ctaid.y;
	shl.b32 	%r58, %r57, 4;
	mov.u32 	%r1, %tid.y;
	add.s32 	%r2, %r58, %r1;
	mov.u32 	%r59, %ctaid.x;
	shl.b32 	%r60, %r59, 4;
	mov.u32 	%r3, %tid.x;
	add.s32 	%r4, %r60, %r3;
	shr.u32 	%r61, %r56, 31;
	add.s32 	%r62, %r56, %r61;
	shr.s32 	%r63, %r62, 1;
	setp.ge.s32 	%p4, %r2, %r63;
	mov.pred 	%p21, 0;
	@%p4 bra 	$L__BB0_2;
	shr.u32 	%r64, %r55, 31;
	add.s32 	%r65, %r55, %r64;
	shr.s32 	%r66, %r65, 1;
	setp.lt.s32 	%p21, %r4, %r66;
$L__BB0_2:
	setp.lt.s32 	%p5, %r54, 1;
	mov.b32 	%r236, 0;
	@%p5 bra 	$L__BB0_23;
	add.s32 	%r69, %r54, 15;
	shr.u32 	%r5, %r69, 4;
	shl.b32 	%r70, %r1, 7;
	mov.u32 	%r71, _ZZ10rmm_kernelPKiS0_PiiiiE2sA;
	add.s32 	%r6, %r71, %r70;
	shl.b32 	%r72, %r3, 2;
	add.s32 	%r7, %r6, %r72;
	mov.u32 	%r73, _ZZ10rmm_kernelPKiS0_PiiiiE2sB;
	add.s32 	%r74, %r73, %r70;
	shl.b32 	%r8, %r3, 3;
	add.s32 	%r9, %r74, %r8;
	cvta.to.global.u64 	%rd1, %rd3;
	cvta.to.global.u64 	%rd2, %rd4;
	mul.lo.s32 	%r75, %r2, %r54;
	shl.b32 	%r10, %r75, 1;
	mov.b32 	%r219, 0;
	mul.wide.u32 	%rd8, %r54, 4;
	not.pred 	%p9, %p21;
	mov.u32 	%r218, %r54;
	mov.u32 	%r236, %r219;
$L__BB0_4:
	min.s32 	%r76, %r218, 16;
	max.s32 	%r14, %r76, 1;
	and.b32  	%r15, %r14, 3;
	and.b32  	%r16, %r14, 7;
	shl.b32 	%r17, %r219, 4;
	add.s32 	%r18, %r17, %r3;
	setp.ge.s32 	%p6, %r18, %r54;
	@%p6 bra 	$L__BB0_6;
	add.s32 	%r78, %r18, %r10;
	mul.wide.s32 	%rd6, %r78, 4;
	add.s64 	%rd7, %rd1, %rd6;
	ld.global.nc.u32 	%r79, [%rd7];
	st.shared.u32 	[%r7], %r79;
	add.s64 	%rd9, %rd7, %rd8;
	ld.global.nc.u32 	%r221, [%rd9];
	bra.uni 	$L__BB0_7;
$L__BB0_6:
	mov.b32 	%r221, 0;
	st.shared.u32 	[%r7], %r221;
$L__BB0_7:
	st.shared.u32 	[%r7+64], %r221;
	add.s32 	%r21, %r17, %r1;
	setp.ge.s32 	%p7, %r21, %r54;
	@%p7 bra 	$L__BB0_9;
	shl.b32 	%r81, %r4, 1;
	mad.lo.s32 	%r82, %r21, %r55, %r81;
	mul.wide.s32 	%rd10, %r82, 4;
	add.s64 	%rd11, %rd2, %rd10;
	ld.global.nc.u32 	%r83, [%rd11];
	st.shared.u32 	[%r9], %r83;
	ld.global.nc.u32 	%r222, [%rd11+4];
	bra.uni 	$L__BB0_10;
$L__BB0_9:
	mov.b32 	%r222, 0;
	st.shared.u32 	[%r9], %r222;
$L__BB0_10:
	st.shared.u32 	[%r9+4], %r222;
	bar.sync 	0;
	setp.le.s32 	%p8, %r54, %r17;
	or.pred  	%p10, %p9, %p8;
	@%p10 bra 	$L__BB0_22;
	setp.lt.s32 	%p11, %r218, 8;
	mov.b32 	%r231, 0;
	@%p11 bra 	$L__BB0_14;
	shl.b32 	%r86, %r1, 7;
	mov.u32 	%r87, _ZZ10rmm_kernelPKiS0_PiiiiE2sA;
	add.s32 	%r88, %r86, %r87;
	add.s32 	%r224, %r88, 64;
	mov.u32 	%r89, _ZZ10rmm_kernelPKiS0_PiiiiE2sB;
	add.s32 	%r90, %r8, %r89;
	add.s32 	%r223, %r90, 512;
	and.b32  	%r91, %r14, 24;
	neg.s32 	%r225, %r91;
$L__BB0_13:
	.pragma "nounroll";
	and.b32  	%r231, %r14, 24;
	ld.shared.u32 	%r92, [%r224+-64];
	ld.shared.u32 	%r93, [%r224];
	ld.shared.u32 	%r94, [%r223+-512];
	ld.shared.u32 	%r95, [%r223+-508];
	add.s32 	%r96, %r93, %r92;
	mad.lo.s32 	%r97, %r96, %r94, %r236;
	mad.lo.s32 	%r98, %r95, %r96, %r97;
	ld.shared.u32 	%r99, [%r224+-60];
	ld.shared.u32 	%r100, [%r224+4];
	ld.shared.u32 	%r101, [%r223+-384];
	ld.shared.u32 	%r102, [%r223+-380];
	add.s32 	%r103, %r100, %r99;
	mad.lo.s32 	%r104, %r103, %r101, %r98;
	mad.lo.s32 	%r105, %r102, %r103, %r104;
	ld.shared.u32 	%r106, [%r224+-56];
	ld.shared.u32 	%r107, [%r224+8];
	ld.shared.u32 	%r108, [%r223+-256];
	ld.shared.u32 	%r109, [%r223+-252];
	add.s32 	%r110, %r107, %r106;
	mad.lo.s32 	%r111, %r110, %r108, %r105;
	mad.lo.s32 	%r112, %r109, %r110, %r111;
	ld.shared.u32 	%r113, [%r224+-52];
	ld.shared.u32 	%r114, [%r224+12];
	ld.shared.u32 	%r115, [%r223+-128];
	ld.shared.u32 	%r116, [%r223+-124];
	add.s32 	%r117, %r114, %r113;
	mad.lo.s32 	%r118, %r117, %r115, %r112;
	mad.lo.s32 	%r119, %r116, %r117, %r118;
	ld.shared.u32 	%r120, [%r224+-48];
	ld.shared.u32 	%r121, [%r224+16];
	ld.shared.u32 	%r122, [%r223];
	ld.shared.u32 	%r123, [%r223+4];
	add.s32 	%r124, %r121, %r120;
	mad.lo.s32 	%r125, %r124, %r122, %r119;
	mad.lo.s32 	%r126, %r123, %r124, %r125;
	ld.shared.u32 	%r127, [%r224+-44];
	ld.shared.u32 	%r128, [%r224+20];
	ld.shared.u32 	%r129, [%r223+128];
	ld.shared.u32 	%r130, [%r223+132];
	add.s32 	%r131, %r128, %r127;
	mad.lo.s32 	%r132, %r131, %r129, %r126;
	mad.lo.s32 	%r133, %r130, %r131, %r132;
	ld.shared.u32 	%r134, [%r224+-40];
	ld.shared.u32 	%r135, [%r224+24];
	ld.shared.u32 	%r136, [%r223+256];
	ld.shared.u32 	%r137, [%r223+260];
	add.s32 	%r138, %r135, %r134;
	mad.lo.s32 	%r139, %r138, %r136, %r133;
	mad.lo.s32 	%r140, %r137, %r138, %r139;
	ld.shared.u32 	%r141, [%r224+-36];
	ld.shared.u32 	%r142, [%r224+28];
	ld.shared.u32 	%r143, [%r223+384];
	ld.shared.u32 	%r144, [%r223+388];
	add.s32 	%r145, %r142, %r141;
	mad.lo.s32 	%r146, %r145, %r143, %r140;
	mad.lo.s32 	%r236, %r144, %r145, %r146;
	add.s32 	%r225, %r225, 8;
	add.s32 	%r224, %r224, 32;
	add.s32 	%r223, %r223, 1024;
	setp.ne.s32 	%p12, %r225, 0;
	@%p12 bra 	$L__BB0_13;
$L__BB0_14:
	setp.eq.s32 	%p13, %r16, 0;
	@%p13 bra 	$L__BB0_22;
	setp.lt.u32 	%p14, %r16, 4;
	@%p14 bra 	$L__BB0_17;
	shl.b32 	%r148, %r231, 2;
	add.s32 	%r149, %r6, %r148;
	ld.shared.u32 	%r150, [%r149];
	ld.shared.u32 	%r151, [%r149+64];
	shl.b32 	%r152, %r231, 7;
	mov.u32 	%r153, _ZZ10rmm_kernelPKiS0_PiiiiE2sB;
	add.s32 	%r154, %r153, %r152;
	add.s32 	%r155, %r154, %r8;
	ld.shared.u32 	%r156, [%r155];
	ld.shared.u32 	%r157, [%r155+4];
	add.s32 	%r158, %r151, %r150;
	mad.lo.s32 	%r159, %r158, %r156, %r236;
	mad.lo.s32 	%r160, %r157, %r158, %r159;
	ld.shared.u32 	%r161, [%r149+4];
	ld.shared.u32 	%r162, [%r149+68];
	ld.shared.u32 	%r163, [%r155+128];
	ld.shared.u32 	%r164, [%r155+132];
	add.s32 	%r165, %r162, %r161;
	mad.lo.s32 	%r166, %r165, %r163, %r160;
	mad.lo.s32 	%r167, %r164, %r165, %r166;
	ld.shared.u32 	%r168, [%r149+8];
	ld.shared.u32 	%r169, [%r149+72];
	ld.shared.u32 	%r170, [%r155+256];
	ld.shared.u32 	%r171, [%r155+260];
	add.s32 	%r172, %r169, %r168;
	mad.lo.s32 	%r173, %r172, %r170, %r167;
	mad.lo.s32 	%r174, %r171, %r172, %r173;
	ld.shared.u32 	%r175, [%r149+12];
	ld.shared.u32 	%r176, [%r149+76];
	ld.shared.u32 	%r177, [%r155+384];
	ld.shared.u32 	%r178, [%r155+388];
	add.s32 	%r179, %r176, %r175;
	mad.lo.s32 	%r180, %r179, %r177, %r174;
	mad.lo.s32 	%r236, %r178, %r179, %r180;
	add.s32 	%r231, %r231, 4;
$L__BB0_17:
	setp.eq.s32 	%p15, %r15, 0;
	@%p15 bra 	$L__BB0_22;
	setp.eq.s32 	%p16, %r15, 1;
	@%p16 bra 	$L__BB0_20;
	shl.b32 	%r182, %r231, 2;
	add.s32 	%r183, %r6, %r182;
	ld.shared.u32 	%r184, [%r183];
	ld.shared.u32 	%r185, [%r183+64];
	shl.b32 	%r186, %r231, 7;
	mov.u32 	%r187, _ZZ10rmm_kernelPKiS0_PiiiiE2sB;
	add.s32 	%r188, %r187, %r186;
	add.s32 	%r189, %r188, %r8;
	ld.shared.u32 	%r190, [%r189];
	ld.shared.u32 	%r191, [%r189+4];
	add.s32 	%r192, %r185, %r184;
	mad.lo.s32 	%r193, %r192, %r190, %r236;
	mad.lo.s32 	%r194, %r191, %r192, %r193;
	ld.shared.u32 	%r195, [%r183+4];
	ld.shared.u32 	%r196, [%r183+68];
	ld.shared.u32 	%r197, [%r189+128];
	ld.shared.u32 	%r198, [%r189+132];
	add.s32 	%r199, %r196, %r195;
	mad.lo.s32 	%r200, %r199, %r197, %r194;
	mad.lo.s32 	%r236, %r198, %r199, %r200;
	add.s32 	%r231, %r231, 2;
$L__BB0_20:
	and.b32  	%r201, %r14, 1;
	setp.eq.b32 	%p17, %r201, 1;
	not.pred 	%p18, %p17;
	@%p18 bra 	$L__BB0_22;
	shl.b32 	%r202, %r231, 2;
	add.s32 	%r203, %r6, %r202;
	ld.shared.u32 	%r204, [%r203];
	ld.shared.u32 	%r205, [%r203+64];
	shl.b32 	%r206, %r231, 7;
	mov.u32 	%r207, _ZZ10rmm_kernelPKiS0_PiiiiE2sB;
	add.s32 	%r208, %r207, %r206;
	add.s32 	%r209, %r208, %r8;
	ld.shared.u32 	%r210, [%r209];
	ld.shared.u32 	%r211, [%r209+4];
	add.s32 	%r212, %r205, %r204;
	mad.lo.s32 	%r213, %r212, %r210, %r236;
	mad.lo.s32 	%r236, %r211, %r212, %r213;
$L__BB0_22:
	bar.sync 	0;
	add.s32 	%r219, %r219, 1;
	add.s32 	%r218, %r218, -16;
	setp.ne.s32 	%p19, %r219, %r5;
	@%p19 bra 	$L__BB0_4;
$L__BB0_23:
	not.pred 	%p20, %p21;
	@%p20 bra 	$L__BB0_25;
	shr.u32 	%r214, %r55, 31;
	add.s32 	%r215, %r55, %r214;
	shr.s32 	%r216, %r215, 1;
	mad.lo.s32 	%r217, %r216, %r2, %r4;
	cvta.to.global.u64 	%rd12, %rd5;
	mul.wide.s32 	%rd13, %r217, 4;
	add.s64 	%rd14, %rd12, %rd13;
	st.global.u32 	[%rd14], %r236;
$L__BB0_25:
	ret;

}


// ===== COMPILED SASS (sm_100) =====

	.target	sm_100

	.elftype	@"ET_EXEC"


//--------------------- .note.nv.tkinfo           --------------------------
	.section	.note.nv.tkinfo,"",@"SHT_NOTE"
	.sectionflags	@"SHF_NOTE_NV_TKINFO"
	.tkinfo
        /*0018*/ 	.word	0x00000002
        /*0030*/ 	.string	""
        /*0030*/ 	.string	"ptxas"
        /*0030*/ 	.string	"Cuda compilation tools, release 13.0, V13.0.88"
        /*0030*/ 	.string	"Build cuda_13.0.r13.0/compiler.36424714_0"
        /*0030*/ 	.string	"-arch sm_100 -m 64 "



//--------------------- .note.nv.cuinfo           --------------------------
	.section	.note.nv.cuinfo,"",@"SHT_NOTE"
	.sectionflags	@"SHF_NOTE_NV_CUINFO"
        /*0018*/ 	.short	0x0002
        /*001a*/ 	.short	0x0064
        /*001c*/ 	.short	0x0082
	.zero		2


//--------------------- .nv.info                  --------------------------
	.section	.nv.info,"",@"SHT_CUDA_INFO"
	.align	4


	//----- nvinfo : EIATTR_REGCOUNT
	.align		4
        /*0000*/ 	.byte	0x04, 0x2f
        /*0002*/ 	.short	(.L_1 - .L_0)
	.align		4
.L_0:
        /*0004*/ 	.word	index@(_Z10rmm_kernelPKiS0_Piiii)
        /*0008*/ 	.word	0x00000022


	//----- nvinfo : EIATTR_FRAME_SIZE
	.align		4
.L_1:
        /*000c*/ 	.byte	0x04, 0x11
        /*000e*/ 	.short	(.L_3 - .L_2)
	.align		4
.L_2:
        /*0010*/ 	.word	index@(_Z10rmm_kernelPKiS0_Piiii)
        /*0014*/ 	.word	0x00000000


	//----- nvinfo : EIATTR_MIN_STACK_SIZE
	.align		4
.L_3:
        /*0018*/ 	.byte	0x04, 0x12
        /*001a*/ 	.short	(.L_5 - .L_4)
	.align		4
.L_4:
        /*001c*/ 	.word	index@(_Z10rmm_kernelPKiS0_Piiii)
        /*0020*/ 	.word	0x00000000
.L_5:


//--------------------- .nv.compat                --------------------------
	.section	.nv.compat,"",@"SHT_CUDA_COMPAT_INFO"
	.align	4
        /*0000*/ 	.byte	0x02, 0x09, 0x00, 0x00, 0x02, 0x02, 0x01, 0x00, 0x02, 0x05, 0x05, 0x00, 0x03, 0x07, 0x01, 0x01
        /*0010*/ 	.byte	0x02, 0x03, 0x00, 0x00, 0x02, 0x06, 0x01, 0x00, 0x04, 0x0b, 0x08, 0x00, 0x09, 0x00, 0x00, 0x00
        /*0020*/ 	.byte	0x00, 0x00, 0x00, 0x00


//--------------------- .nv.info._Z10rmm_kernelPKiS0_Piiii --------------------------
	.section	.nv.info._Z10rmm_kernelPKiS0_Piiii,"",@"SHT_CUDA_INFO"
	.sectionflags	@""
	.align	4


	//----- nvinfo : EIATTR_CUDA_API_VERSION
	.align		4
        /*0000*/ 	.byte	0x04, 0x37
        /*0002*/ 	.short	(.L_7 - .L_6)
.L_6:
        /*0004*/ 	.word	0x00000082


	//----- nvinfo : EIATTR_KPARAM_INFO
	.align		4
.L_7:
        /*0008*/ 	.byte	0x04, 0x17
        /*000a*/ 	.short	(.L_9 - .L_8)
.L_8:
        /*000c*/ 	.word	0x00000000
        /*0010*/ 	.short	0x0005
        /*0012*/ 	.short	0x0020
        /*0014*/ 	.byte	0x00, 0xf0, 0x11, 0x00


	//----- nvinfo : EIATTR_KPARAM_INFO
	.align		4
.L_9:
        /*0018*/ 	.byte	0x04, 0x17
        /*001a*/ 	.short	(.L_11 - .L_10)
.L_10:
        /*001c*/ 	.word	0x00000000
        /*0020*/ 	.short	0x0004
        /*0022*/ 	.short	0x001c
        /*0024*/ 	.byte	0x00, 0xf0, 0x11, 0x00


	//----- nvinfo : EIATTR_KPARAM_INFO
	.align		4
.L_11:
        /*0028*/ 	.byte	0x04, 0x17
        /*002a*/ 	.short	(.L_13 - .L_12)
.L_12:
        /*002c*/ 	.word	0x00000000
        /*0030*/ 	.short	0x0003
        /*0032*/ 	.short	0x0018
        /*0034*/ 	.byte	0x00, 0xf0, 0x11, 0x00


	//----- nvinfo : EIATTR_KPARAM_INFO
	.align		4
.L_13:
        /*0038*/ 	.byte	0x04, 0x17
        /*003a*/ 	.short	(.L_15 - .L_14)
.L_14:
        /*003c*/ 	.word	0x00000000
        /*0040*/ 	.short	0x0002
        /*0042*/ 	.short	0x0010
        /*0044*/ 	.byte	0x00, 0xf5, 0x21, 0x00


	//----- nvinfo : EIATTR_KPARAM_INFO
	.align		4
.L_15:
        /*0048*/ 	.byte	0x04, 0x17
        /*004a*/ 	.short	(.L_17 - .L_16)
.L_16:
        /*004c*/ 	.word	0x00000000
        /*0050*/ 	.short	0x0001
        /*0052*/ 	.short	0x0008
        /*0054*/ 	.byte	0x00, 0xf5, 0x21, 0x00


	//----- nvinfo : EIATTR_KPARAM_INFO
	.align		4
.L_17:
        /*0058*/ 	.byte	0x04, 0x17
        /*005a*/ 	.short	(.L_19 - .L_18)
.L_18:
        /*005c*/ 	.word	0x00000000
        /*0060*/ 	.short	0x0000
        /*0062*/ 	.short	0x0000
        /*0064*/ 	.byte	0x00, 0xf5, 0x21, 0x00


	//----- nvinfo : EIATTR_SPARSE_MMA_MASK
	.align		4
.L_19:
        /*0068*/ 	.byte	0x03, 0x50
        /*006a*/ 	.short	0x0000


	//----- nvinfo : EIATTR_MAXREG_COUNT
	.align		4
        /*006c*/ 	.byte	0x03, 0x1b
        /*006e*/ 	.short	0x00ff


	//----- nvinfo : EIATTR_NUM_BARRIERS
	.align		4
        /*0070*/ 	.byte	0x02, 0x4c
        /*0072*/ 	.byte	0x01
	.zero		1


	//----- nvinfo : EIATTR_MERCURY_ISA_VERSION
	.align		4
        /*0074*/ 	.byte	0x03, 0x5f
        /*0076*/ 	.short	0x0101


	//----- nvinfo : EIATTR_VRC_CTA_INIT_COUNT
	.align		4
        /*0078*/ 	.byte	0x02, 0x4a
	.zero		1
	.zero		1


	//----- nvinfo : EIATTR_EXIT_INSTR_OFFSETS
	.align		4
        /*007c*/ 	.byte	0x04, 0x1c
        /*007e*/ 	.short	(.L_21 - .L_20)


	//   ....[0]....
.L_20:
        /*0080*/ 	.word	0x00000cc0


	//   ....[1]....
        /*0084*/ 	.word	0x00000d40


	//----- nvinfo : EIATTR_CRS_STACK_SIZE
	.align		4
.L_21:
        /*0088*/ 	.byte	0x04, 0x1e
        /*008a*/ 	.short	(.L_23 - .L_22)
.L_22:
        /*008c*/ 	.word	0x00000000


	//----- nvinfo : EIATTR_CBANK_PARAM_SIZE
	.align		4
.L_23:
        /*0090*/ 	.byte	0x03, 0x19
        /*0092*/ 	.short	0x0024


	//----- nvinfo : EIATTR_PARAM_CBANK
	.align		4
        /*0094*/ 	.byte	0x04, 0x0a
        /*0096*/ 	.short	(.L_25 - .L_24)
	.align		4
.L_24:
        /*0098*/ 	.word	index@(.nv.constant0._Z10rmm_kernelPKiS0_Piiii)
        /*009c*/ 	.short	0x0380
        /*009e*/ 	.short	0x0024


	//----- nvinfo : EIATTR_SW_WAR
	.align		4
.L_25:
        /*00a0*/ 	.byte	0x04, 0x36
        /*00a2*/ 	.short	(.L_27 - .L_26)
.L_26:
        /*00a4*/ 	.word	0x00000008
.L_27:


//--------------------- .nv.callgraph             --------------------------
	.section	.nv.callgraph,"",@"SHT_CUDA_CALLGRAPH"
	.align	4
	.sectionentsize	8
	.align		4
        /*0000*/ 	.word	0x00000000
	.align		4
        /*0004*/ 	.word	0xffffffff
	.align		4
        /*0008*/ 	.word	0x00000000
	.align		4
        /*000c*/ 	.word	0xfffffffe
	.align		4
        /*0010*/ 	.word	0x00000000
	.align		4
        /*0014*/ 	.word	0xfffffffd
	.align		4
        /*0018*/ 	.word	0x00000000
	.align		4
        /*001c*/ 	.word	0xfffffffc


//--------------------- .text._Z10rmm_kernelPKiS0_Piiii --------------------------
	.section	.text._Z10rmm_kernelPKiS0_Piiii,"ax",@progbits
	.align	128
        .global         _Z10rmm_kernelPKiS0_Piiii
        .type           _Z10rmm_kernelPKiS0_Piiii,@function
        .size           _Z10rmm_kernelPKiS0_Piiii,(.L_x_9 - _Z10rmm_kernelPKiS0_Piiii)
        .other          _Z10rmm_kernelPKiS0_Piiii,@"STO_CUDA_ENTRY STV_DEFAULT"
_Z10rmm_kernelPKiS0_Piiii:
.text._Z10rmm_kernelPKiS0_Piiii:
[----:B------:R-:W-:Y:S01]  /*0000*/  LDC R1, c[0x0][0x37c] ;  /* 0x0000df00ff017b82 */ /* 0x000fe20000000800 */
[----:B------:R-:W0:Y:S01]  /*0010*/  S2R R3, SR_CTAID.Y ;  /* 0x0000000000037919 */ /* 0x000e220000002600 */
[----:B------:R-:W1:Y:S01]  /*0020*/  LDCU UR4, c[0x0][0x398] ;  /* 0x00007300ff0477ac */ /* 0x000e620008000800 */
[----:B------:R-:W-:Y:S01]  /*0030*/  IMAD.MOV.U32 R31, RZ, RZ, RZ ;  /* 0x000000ffff1f7224 */ /* 0x000fe200078e00ff */
[----:B------:R-:W0:Y:S01]  /*0040*/  S2R R0, SR_TID.Y ;  /* 0x0000000000007919 */ /* 0x000e220000002200 */
[----:B------:R-:W2:Y:S01]  /*0050*/  LDCU UR9, c[0x0][0x39c] ;  /* 0x00007380ff0977ac */ /* 0x000ea20008000800 */
[----:B------:R-:W3:Y:S01]  /*0060*/  S2R R27, SR_CTAID.X ;  /* 0x00000000001b7919 */ /* 0x000ee20000002500 */
[----:B------:R-:W4:Y:S01]  /*0070*/  LDCU.64 UR12, c[0x0][0x358] ;  /* 0x00006b00ff0c77ac */ /* 0x000f220008000a00 */
[----:B------:R-:W3:Y:S01]  /*0080*/  S2R R2, SR_TID.X ;  /* 0x0000000000027919 */ /* 0x000ee20000002100 */
[----:B-1----:R-:W-:-:S04]  /*0090*/  ULEA.HI UR4, UR4, UR4, URZ, 0x1 ;  /* 0x0000000404047291 */ /* 0x002fc8000f8f08ff */
[----:B------:R-:W-:Y:S02]  /*00a0*/  USHF.R.S32.HI UR4, URZ, 0x1, UR4 ;  /* 0x00000001ff047899 */ /* 0x000fe40008011404 */
[----:B--2---:R-:W-:Y:S01]  /*00b0*/  UISETP.GE.AND UP0, UPT, UR9, 0x1, UPT ;  /* 0x000000010900788c */ /* 0x004fe2000bf06270 */
[----:B0-----:R-:W-:-:S04]  /*00c0*/  LEA R28, R3, R0, 0x4 ;  /* 0x00000000031c7211 */ /* 0x001fc800078e20ff */
[----:B------:R-:W-:Y:S02]  /*00d0*/  ISETP.GE.AND P0, PT, R28, UR4, PT ;  /* 0x000000041c007c0c */ /* 0x000fe4000bf06270 */
[----:B---3--:R-:W-:-:S11]  /*00e0*/  LEA R27, R27, R2, 0x4 ;  /* 0x000000021b1b7211 */ /* 0x008fd600078e20ff */
[----:B------:R-:W0:Y:S02]  /*00f0*/  @!P0 LDC R3, c[0x0][0x3a0] ;  /* 0x0000e800ff038b82 */ /* 0x000e240000000800 */
[----:B0-----:R-:W-:-:S04]  /*0100*/  @!P0 LEA.HI R3, R3, R3, RZ, 0x1 ;  /* 0x0000000303038211 */ /* 0x001fc800078f08ff */
[----:B------:R-:W-:-:S04]  /*0110*/  @!P0 SHF.R.S32.HI R4, RZ, 0x1, R3 ;  /* 0x00000001ff048819 */ /* 0x000fc80000011403 */
[----:B------:R-:W-:Y:S01]  /*0120*/  ISETP.LT.AND P0, PT, R27, R4, !P0 ;  /* 0x000000041b00720c */ /* 0x000fe20004701270 */
[----:B----4-:R-:W-:-:S12]  /*0130*/  BRA.U !UP0, `(.L_x_0) ;  /* 0x0000000908e07547 */ /* 0x010fd8000b800000 */
[----:B------:R-:W0:Y:S01]  /*0140*/  S2UR UR8, SR_CgaCtaId ;  /* 0x00000000000879c3 */ /* 0x000e220000008800 */
[----:B------:R-:W-:Y:S01]  /*0150*/  UMOV UR5, 0x400 ;  /* 0x0000040000057882 */ /* 0x000fe20000000000 */
[----:B------:R-:W-:Y:S01]  /*0160*/  UIADD3 UR4, UPT, UPT, UR9, 0xf, URZ ;  /* 0x0000000f09047890 */ /* 0x000fe2000fffe0ff */
[----:B------:R-:W-:Y:S01]  /*0170*/  HFMA2 R31, -RZ, RZ, 0, 0 ;  /* 0x00000000ff1f7431 */ /* 0x000fe200000001ff */
[----:B------:R-:W-:Y:S01]  /*0180*/  UIADD3 UR7, UPT, UPT, UR5, 0x800, URZ ;  /* 0x0000080005077890 */ /* 0x000fe2000fffe0ff */
[----:B------:R-:W-:Y:S01]  /*0190*/  IMAD R20, R28, UR9, RZ ;  /* 0x000000091c147c24 */ /* 0x000fe2000f8e02ff */
[----:B------:R-:W1:Y:S02]  /*01a0*/  LDCU UR10, c[0x0][0x39c] ;  /* 0x00007380ff0a77ac */ /* 0x000e640008000800 */
[----:B0-----:R-:W-:Y:S02]  /*01b0*/  ULEA UR7, UR8, UR7, 0x18 ;  /* 0x0000000708077291 */ /* 0x001fe4000f8ec0ff */
[----:B------:R-:W-:-:S02]  /*01c0*/  ULEA UR6, UR8, UR5, 0x18 ;  /* 0x0000000508067291 */ /* 0x000fc4000f8ec0ff */
[----:B------:R-:W-:Y:S02]  /*01d0*/  USHF.R.U32.HI UR5, URZ, 0x4, UR4 ;  /* 0x00000004ff057899 */ /* 0x000fe40008011604 */
[C---:B------:R-:W-:Y:S01]  /*01e0*/  LEA R5, R0.reuse, UR7, 0x7 ;  /* 0x0000000700057c11 */ /* 0x040fe2000f8e38ff */
[----:B------:R-:W-:Y:S01]  /*01f0*/  UMOV UR4, URZ ;  /* 0x000000ff00047c82 */ /* 0x000fe20008000000 */
[----:B------:R-:W-:-:S03]  /*0200*/  LEA R3, R0, UR6, 0x7 ;  /* 0x0000000600037c11 */ /* 0x000fc6000f8e38ff */
[C---:B------:R-:W-:Y:S01]  /*0210*/  IMAD R26, R2.reuse, 0x8, R5 ;  /* 0x00000008021a7824 */ /* 0x040fe200078e0205 */
[----:B-1----:R-:W-:-:S07]  /*0220*/  LEA R21, R2, R3, 0x2 ;  /* 0x0000000302157211 */ /* 0x002fce00078e10ff */
.L_x_7:
[----:B0-----:R-:W0:Y:S01]  /*0230*/  LDC R11, c[0x0][0x39c] ;  /* 0x0000e700ff0b7b82 */ /* 0x001e220000000800 */
[----:B------:R-:W-:-:S06]  /*0240*/  USHF.L.U32 UR6, UR4, 0x4, URZ ;  /* 0x0000000404067899 */ /* 0x000fcc00080006ff */
[----:B------:R-:W-:Y:S02]  /*0250*/  IADD3 R9, PT, PT, R2, UR6, RZ ;  /* 0x0000000602097c10 */ /* 0x000fe4000fffe0ff */
[----:B------:R-:W-:Y:S02]  /*0260*/  IADD3 R13, PT, PT, R0, UR6, RZ ;  /* 0x00000006000d7c10 */ /* 0x000fe4000fffe0ff */
[-C--:B0-----:R-:W-:Y:S02]  /*0270*/  ISETP.GE.AND P1, PT, R9, R11.reuse, PT ;  /* 0x0000000b0900720c */ /* 0x081fe40003f26270 */
[----:B------:R-:W-:-:S11]  /*0280*/  ISETP.GE.AND P2, PT, R13, R11, PT ;  /* 0x0000000b0d00720c */ /* 0x000fd60003f46270 */
[----:B------:R-:W0:Y:S01]  /*0290*/  @!P1 LDC.64 R6, c[0x0][0x380] ;  /* 0x0000e000ff069b82 */ /* 0x000e220000000a00 */
[----:B------:R-:W-:Y:S01]  /*02a0*/  @!P1 IMAD R9, R20, 0x2, R9 ;  /* 0x0000000214099824 */ /* 0x000fe200078e0209 */
[----:B------:R-:W-:-:S06]  /*02b0*/  @!P2 SHF.L.U32 R8, R27, 0x1, RZ ;  /* 0x000000011b08a819 */ /* 0x000fcc00000006ff */
[----:B------:R-:W1:Y:S08]  /*02c0*/  @!P2 LDC R10, c[0x0][0x3a0] ;  /* 0x0000e800ff0aab82 */ /* 0x000e700000000800 */
[----:B------:R-:W2:Y:S01]  /*02d0*/  @!P2 LDC.64 R4, c[0x0][0x388] ;  /* 0x0000e200ff04ab82 */ /* 0x000ea20000000a00 */
[----:B0-----:R-:W-:-:S04]  /*02e0*/  @!P1 IMAD.WIDE R6, R9, 0x4, R6 ;  /* 0x0000000409069825 */ /* 0x001fc800078e0206 */
[----:B-1----:R-:W-:Y:S02]  /*02f0*/  @!P2 IMAD R13, R13, R10, R8 ;  /* 0x0000000a0d0da224 */ /* 0x002fe400078e0208 */
[----:B------:R-:W-:Y:S02]  /*0300*/  @!P1 IMAD.WIDE.U32 R8, R11, 0x4, R6 ;  /* 0x000000040b089825 */ /* 0x000fe400078e0006 */
[----:B------:R-:W3:Y:S04]  /*0310*/  @!P1 LDG.E.CONSTANT R6, desc[UR12][R6.64] ;  /* 0x0000000c06069981 */ /* 0x000ee8000c1e9900 */
[----:B------:R-:W4:Y:S01]  /*0320*/  @!P1 LDG.E.CONSTANT R10, desc[UR12][R8.64] ;  /* 0x0000000c080a9981 */ /* 0x000f22000c1e9900 */
[----:B--2---:R-:W-:-:S05]  /*0330*/  @!P2 IMAD.WIDE R4, R13, 0x4, R4 ;  /* 0x000000040d04a825 */ /* 0x004fca00078e0204 */
[----:B------:R-:W2:Y:S04]  /*0340*/  @!P2 LDG.E.CONSTANT R15, desc[UR12][R4.64+0x4] ;  /* 0x0000040c040fa981 */ /* 0x000ea8000c1e9900 */
[----:B------:R-:W5:Y:S01]  /*0350*/  @!P2 LDG.E.CONSTANT R13, desc[UR12][R4.64] ;  /* 0x0000000c040da981 */ /* 0x000f62000c1e9900 */
[----:B------:R-:W-:Y:S01]  /*0360*/  UIADD3 UR4, UPT, UPT, UR4, 0x1, URZ ;  /* 0x0000000104047890 */ /* 0x000fe2000fffe0ff */
[----:B------:R-:W-:Y:S03]  /*0370*/  BSSY.RECONVERGENT B0, `(.L_x_1) ;  /* 0x0000091000007945 */ /* 0x000fe60003800200 */
[----:B------:R-:W-:Y:S01]  /*0380*/  UISETP.NE.AND UP0, UPT, UR4, UR5, UPT ;  /* 0x000000050400728c */ /* 0x000fe2000bf05270 */
[----:B---3--:R0:W-:Y:S01]  /*0390*/  @!P1 STS [R21], R6 ;  /* 0x0000000615009388 */ /* 0x0081e20000000800 */
[----:B------:R-:W-:-:S03]  /*03a0*/  @P1 MOV R10, RZ ;  /* 0x000000ff000a1202 */ /* 0x000fc60000000f00 */
[----:B------:R0:W-:Y:S01]  /*03b0*/  @P1 STS [R21], RZ ;  /* 0x000000ff15001388 */ /* 0x0001e20000000800 */
[----:B------:R-:W-:Y:S01]  /*03c0*/  ISETP.LE.OR P1, PT, R11, UR6, !P0 ;  /* 0x000000060b007c0c */ /* 0x000fe2000c723670 */
[----:B------:R-:W-:Y:S02]  /*03d0*/  @P2 IMAD.MOV.U32 R15, RZ, RZ, RZ ;  /* 0x000000ffff0f2224 */ /* 0x000fe400078e00ff */
[----:B----4-:R0:W-:Y:S04]  /*03e0*/  STS [R21+0x40], R10 ;  /* 0x0000400a15007388 */ /* 0x0101e80000000800 */
[----:B-----5:R0:W-:Y:S04]  /*03f0*/  @!P2 STS [R26], R13 ;  /* 0x0000000d1a00a388 */ /* 0x0201e80000000800 */
[----:B--2---:R0:W-:Y:S04]  /*0400*/  STS [R26+0x4], R15 ;  /* 0x0000040f1a007388 */ /* 0x0041e80000000800 */
[----:B------:R0:W-:Y:S01]  /*0410*/  @P2 STS [R26], RZ ;  /* 0x000000ff1a002388 */ /* 0x0001e20000000800 */
[----:B------:R-:W-:Y:S06]  /*0420*/  BAR.SYNC.DEFER_BLOCKING 0x0 ;  /* 0x0000000000007b1d */ /* 0x000fec0000010000 */
[----:B------:R-:W-:Y:S05]  /*0430*/  @P1 BRA `(.L_x_2) ;  /* 0x0000000800101947 */ /* 0x000fea0003800000 */
[----:B------:R-:W-:Y:S01]  /*0440*/  UISETP.LT.AND UP1, UPT, UR10, 0x10, UPT ;  /* 0x000000100a00788c */ /* 0x000fe2000bf21270 */
[----:B------:R-:W-:-:S03]  /*0450*/  HFMA2 R22, -RZ, RZ, 0, 0 ;  /* 0x00000000ff167431 */ /* 0x000fc600000001ff */
[----:B------:R-:W-:-:S04]  /*0460*/  USEL UR6, UR10, 0x10, UP1 ;  /* 0x000000100a067887 */ /* 0x000fc80008800000 */
[----:B------:R-:W-:-:S04]  /*0470*/  UISETP.LT.AND UP1, UPT, UR6, 0x1, UPT ;  /* 0x000000010600788c */ /* 0x000fc8000bf21270 */
[----:B------:R-:W-:Y:S02]  /*0480*/  USEL UR6, UR6, 0x1, !UP1 ;  /* 0x0000000106067887 */ /* 0x000fe4000c800000 */
[----:B------:R-:W-:-:S09]  /*0490*/  UISETP.GE.AND UP1, UPT, UR10, 0x8, UPT ;  /* 0x000000080a00788c */ /* 0x000fd2000bf26270 */
[----:B------:R-:W-:Y:S05]  /*04a0*/  BRA.U !UP1, `(.L_x_3) ;  /* 0x0000000109d47547 */ /* 0x000fea000b800000 */
[----:B------:R-:W1:Y:S01]  /*04b0*/  S2UR UR8, SR_CgaCtaId ;  /* 0x00000000000879c3 */ /* 0x000e620000008800 */
[----:B------:R-:W-:Y:S01]  /*04c0*/  UMOV UR7, 0x400 ;  /* 0x0000040000077882 */ /* 0x000fe20000000000 */
[----:B------:R-:W-:Y:S02]  /*04d0*/  ULOP3.LUT UR11, UR6, 0x18, URZ, 0xc0, !UPT ;  /* 0x00000018060b7892 */ /* 0x000fe4000f8ec0ff */
[----:B------:R-:W-:-:S04]  /*04e0*/  UIADD3 UR9, UPT, UPT, UR7, 0x800, URZ ;  /* 0x0000080007097890 */ /* 0x000fc8000fffe0ff */
[----:B-1----:R-:W-:Y:S02]  /*04f0*/  ULEA UR9, UR8, UR9, 0x18 ;  /* 0x0000000908097291 */ /* 0x002fe4000f8ec0ff */
[----:B------:R-:W-:Y:S02]  /*0500*/  ULEA UR7, UR8, UR7, 0x18 ;  /* 0x0000000708077291 */ /* 0x000fe4000f8ec0ff */
[----:B------:R-:W-:Y:S02]  /*0510*/  UIADD3 UR8, UPT, UPT, -UR11, URZ, URZ ;  /* 0x000000ff0b087290 */ /* 0x000fe4000fffe1ff */
[----:B------:R-:W-:Y:S02]  /*0520*/  LEA R29, R2, UR9, 0x3 ;  /* 0x00000009021d7c11 */ /* 0x000fe4000f8e18ff */
[----:B------:R-:W-:-:S03]  /*0530*/  LEA R3, R0, UR7, 0x7 ;  /* 0x0000000700037c11 */ /* 0x000fc6000f8e38ff */
[----:B------:R-:W-:Y:S01]  /*0540*/  VIADD R29, R29, 0x200 ;  /* 0x000002001d1d7836 */ /* 0x000fe20000000000 */
[----:B------:R-:W-:-:S07]  /*0550*/  IADD3 R30, PT, PT, R3, 0x40, RZ ;  /* 0x00000040031e7810 */ /* 0x000fce0007ffe0ff */
.L_x_4:
[----:B0-----:R-:W-:Y:S01]  /*0560*/  LDS.128 R4, [R30+-0x40] ;  /* 0xffffc0001e047984 */ /* 0x001fe20000000c00 */
[----:B------:R-:W-:-:S03]  /*0570*/  UIADD3 UR8, UPT, UPT, UR8, 0x8, URZ ;  /* 0x0000000808087890 */ /* 0x000fc6000fffe0ff */
[----:B------:R-:W0:Y:S01]  /*0580*/  LDS.128 R8, [R30] ;  /* 0x000000001e087984 */ /* 0x000e220000000c00 */
[----:B------:R-:W-:-:S03]  /*0590*/  UISETP.NE.AND UP1, UPT, UR8, URZ, UPT ;  /* 0x000000ff0800728c */ /* 0x000fc6000bf25270 */
[----:B------:R-:W1:Y:S04]  /*05a0*/  LDS.64 R12, [R29+-0x200] ;  /* 0xfffe00001d0c7984 */ /* 0x000e680000000a00 */
[----:B------:R-:W2:Y:S04]  /*05b0*/  LDS.64 R14, [R29+-0x180] ;  /* 0xfffe80001d0e7984 */ /* 0x000ea80000000a00 */
[----:B------:R-:W3:Y:S04]  /*05c0*/  LDS.64 R22, [R29+-0x100] ;  /* 0xffff00001d167984 */ /* 0x000ee80000000a00 */
[----:B------:R-:W4:Y:S04]  /*05d0*/  LDS.64 R24, [R29+-0x80] ;  /* 0xffff80001d187984 */ /* 0x000f280000000a00 */
[----:B------:R-:W-:Y:S01]  /*05e0*/  LDS.128 R16, [R30+0x10] ;  /* 0x000010001e107984 */ /* 0x000fe20000000c00 */
[----:B0-----:R-:W-:Y:S01]  /*05f0*/  IADD3 R4, PT, PT, R4, R8, RZ ;  /* 0x0000000804047210 */ /* 0x001fe20007ffe0ff */
[----:B------:R-:W-:Y:S01]  /*0600*/  IMAD.IADD R6, R6, 0x1, R10 ;  /* 0x0000000106067824 */ /* 0x000fe200078e020a */
[----:B------:R-:W-:-:S03]  /*0610*/  IADD3 R8, PT, PT, R5, R9, RZ ;  /* 0x0000000905087210 */ /* 0x000fc60007ffe0ff */
[----:B-1----:R-:W-:-:S04]  /*0620*/  IMAD R12, R12, R4, R31 ;  /* 0x000000040c0c7224 */ /* 0x002fc800078e021f */
[----:B------:R-:W-:-:S04]  /*0630*/  IMAD R13, R4, R13, R12 ;  /* 0x0000000d040d7224 */ /* 0x000fc800078e020c */
[----:B--2---:R-:W-:-:S04]  /*0640*/  IMAD R13, R14, R8, R13 ;  /* 0x000000080e0d7224 */ /* 0x004fc800078e020d */
[----:B------:R-:W-:Y:S01]  /*0650*/  IMAD R5, R8, R15, R13 ;  /* 0x0000000f08057224 */ /* 0x000fe200078e020d */
[----:B------:R-:W-:Y:S01]  /*0660*/  IADD3 R8, PT, PT, R7, R11, RZ ;  /* 0x0000000b07087210 */ /* 0x000fe20007ffe0ff */
[----:B------:R0:W1:Y:S02]  /*0670*/  LDS.128 R12, [R30+-0x30] ;  /* 0xffffd0001e0c7984 */ /* 0x0000640000000c00 */
[----:B---3--:R-:W-:Y:S02]  /*0680*/  IMAD R5, R22, R6, R5 ;  /* 0x0000000616057224 */ /* 0x008fe400078e0205 */
[----:B------:R-:W-:Y:S02]  /*0690*/  LDS.64 R10, [R29+0x180] ;  /* 0x000180001d0a7984 */ /* 0x000fe40000000a00 */
[----:B------:R-:W-:Y:S02]  /*06a0*/  IMAD R23, R6, R23, R5 ;  /* 0x0000001706177224 */ /* 0x000fe400078e0205 */
[----:B------:R-:W2:Y:S01]  /*06b0*/  LDS.64 R4, [R29] ;  /* 0x000000001d047984 */ /* 0x000ea20000000a00 */
[----:B0-----:R-:W-:-:S02]  /*06c0*/  VIADD R30, R30, 0x20 ;  /* 0x000000201e1e7836 */ /* 0x001fc40000000000 */
[----:B----4-:R-:W-:Y:S01]  /*06d0*/  IMAD R23, R24, R8, R23 ;  /* 0x0000000818177224 */ /* 0x010fe200078e0217 */
[----:B------:R-:W0:Y:S03]  /*06e0*/  LDS.64 R6, [R29+0x80] ;  /* 0x000080001d067984 */ /* 0x000e260000000a00 */
[----:B------:R-:W-:Y:S02]  /*06f0*/  IMAD R23, R8, R25, R23 ;  /* 0x0000001908177224 */ /* 0x000fe400078e0217 */
[----:B------:R3:W4:Y:S02]  /*0700*/  LDS.64 R8, [R29+0x100] ;  /* 0x000100001d087984 */ /* 0x0007240000000a00 */
[----:B---3--:R-:W-:Y:S02]  /*0710*/  IADD3 R29, PT, PT, R29, 0x400, RZ ;  /* 0x000004001d1d7810 */ /* 0x008fe40007ffe0ff */
[----:B-1----:R-:W-:Y:S01]  /*0720*/  IADD3 R12, PT, PT, R12, R16, RZ ;  /* 0x000000100c0c7210 */ /* 0x002fe20007ffe0ff */
[----:B------:R-:W-:Y:S01]  /*0730*/  IMAD.IADD R16, R13, 0x1, R17 ;  /* 0x000000010d107824 */ /* 0x000fe200078e0211 */
[----:B------:R-:W-:-:S03]  /*0740*/  IADD3 R14, PT, PT, R14, R18, RZ ;  /* 0x000000120e0e7210 */ /* 0x000fc60007ffe0ff */
[----:B--2---:R-:W-:-:S04]  /*0750*/  IMAD R4, R4, R12, R23 ;  /* 0x0000000c04047224 */ /* 0x004fc800078e0217 */
[----:B------:R-:W-:Y:S01]  /*0760*/  IMAD R5, R12, R5, R4 ;  /* 0x000000050c057224 */ /* 0x000fe200078e0204 */
[----:B------:R-:W-:-:S03]  /*0770*/  IADD3 R4, PT, PT, R15, R19, RZ ;  /* 0x000000130f047210 */ /* 0x000fc60007ffe0ff */
[----:B0-----:R-:W-:-:S04]  /*0780*/  IMAD R5, R6, R16, R5 ;  /* 0x0000001006057224 */ /* 0x001fc800078e0205 */
[----:B------:R-:W-:-:S04]  /*0790*/  IMAD R5, R16, R7, R5 ;  /* 0x0000000710057224 */ /* 0x000fc800078e0205 */
[----:B----4-:R-:W-:-:S04]  /*07a0*/  IMAD R5, R8, R14, R5 ;  /* 0x0000000e08057224 */ /* 0x010fc800078e0205 */
[----:B------:R-:W-:-:S04]  /*07b0*/  IMAD R5, R14, R9, R5 ;  /* 0x000000090e057224 */ /* 0x000fc800078e0205 */
[----:B------:R-:W-:-:S04]  /*07c0*/  IMAD R5, R10, R4, R5 ;  /* 0x000000040a057224 */ /* 0x000fc800078e0205 */
[----:B------:R-:W-:Y:S01]  /*07d0*/  IMAD R31, R4, R11, R5 ;  /* 0x0000000b041f7224 */ /* 0x000fe200078e0205 */
[----:B------:R-:W-:Y:S06]  /*07e0*/  BRA.U UP1, `(.L_x_4) ;  /* 0xfffffffd015c7547 */ /* 0x000fec000b83ffff */
[----:B------:R-:W-:-:S07]  /*07f0*/  MOV R22, UR11 ;  /* 0x0000000b00167c02 */ /* 0x000fce0008000f00 */
.L_x_3:
[----:B------:R-:W-:-:S04]  /*0800*/  ULOP3.LUT UR7, UR6, 0x7, URZ, 0xc0, !UPT ;  /* 0x0000000706077892 */ /* 0x000fc8000f8ec0ff */
[----:B------:R-:W-:-:S09]  /*0810*/  UISETP.NE.AND UP1, UPT, UR7, URZ, UPT ;  /* 0x000000ff0700728c */ /* 0x000fd2000bf25270 */
[----:B------:R-:W-:Y:S05]  /*0820*/  BRA.U !UP1, `(.L_x_2) ;  /* 0x0000000509147547 */ /* 0x000fea000b800000 */
[----:B------:R-:W-:Y:S02]  /*0830*/  UISETP.GE.U32.AND UP1, UPT, UR7, 0x4, UPT ;  /* 0x000000040700788c */ /* 0x000fe4000bf26070 */
[----:B------:R-:W-:-:S04]  /*0840*/  ULOP3.LUT UR8, UR6, 0x3, URZ, 0xc0, !UPT ;  /* 0x0000000306087892 */ /* 0x000fc8000f8ec0ff */
[----:B------:R-:W-:-:S03]  /*0850*/  UISETP.NE.AND UP2, UPT, UR8, URZ, UPT ;  /* 0x000000ff0800728c */ /* 0x000fc6000bf45270 */
[----:B------:R-:W-:Y:S08]  /*0860*/  BRA.U !UP1, `(.L_x_5) ;  /* 0x0000000109707547 */ /* 0x000ff0000b800000 */
[----:B------:R-:W1:Y:S01]  /*0870*/  S2R R5, SR_CgaCtaId ;  /* 0x0000000000057919 */ /* 0x000e620000008800 */
[----:B------:R-:W-:Y:S01]  /*0880*/  MOV R4, 0x400 ;  /* 0x0000040000047802 */ /* 0x000fe20000000f00 */
[----:B------:R-:W-:-:S03]  /*0890*/  IMAD R23, R22, 0x4, R3 ;  /* 0x0000000416177824 */ /* 0x000fc600078e0203 */
[----:B------:R-:W-:Y:S02]  /*08a0*/  IADD3 R4, PT, PT, R4, 0x800, RZ ;  /* 0x0000080004047810 */ /* 0x000fe40007ffe0ff */
[----:B0-----:R-:W-:Y:S04]  /*08b0*/  LDS.64 R6, [R23+0x40] ;  /* 0x0000400017067984 */ /* 0x001fe80000000a00 */
[----:B------:R-:W-:Y:S04]  /*08c0*/  LDS.64 R12, [R23+0x8] ;  /* 0x00000800170c7984 */ /* 0x000fe80000000a00 */
[----:B------:R-:W0:Y:S01]  /*08d0*/  LDS.64 R14, [R23+0x48] ;  /* 0x00004800170e7984 */ /* 0x000e220000000a00 */
[----:B-1----:R-:W-:-:S04]  /*08e0*/  LEA R5, R5, R4, 0x18 ;  /* 0x0000000405057211 */ /* 0x002fc800078ec0ff */
[C---:B------:R-:W-:Y:S02]  /*08f0*/  LEA R9, R22.reuse, R5, 0x7 ;  /* 0x0000000516097211 */ /* 0x040fe400078e38ff */
[----:B------:R-:W1:Y:S01]  /*0900*/  LDS.64 R4, [R23] ;  /* 0x0000000017047984 */ /* 0x000e620000000a00 */
[----:B------:R-:W-:Y:S02]  /*0910*/  IADD3 R22, PT, PT, R22, 0x4, RZ ;  /* 0x0000000416167810 */ /* 0x000fe40007ffe0ff */
[----:B------:R-:W-:-:S05]  /*0920*/  LEA R24, R2, R9, 0x3 ;  /* 0x0000000902187211 */ /* 0x000fca00078e18ff */
[----:B------:R-:W2:Y:S04]  /*0930*/  LDS.64 R8, [R24] ;  /* 0x0000000018087984 */ /* 0x000ea80000000a00 */
[----:B------:R-:W3:Y:S04]  /*0940*/  LDS.64 R10, [R24+0x80] ;  /* 0x00008000180a7984 */ /* 0x000ee80000000a00 */
[----:B------:R-:W4:Y:S01]  /*0950*/  LDS.64 R16, [R24+0x100] ;  /* 0x0001000018107984 */ /* 0x000f220000000a00 */
[----:B0-----:R-:W-:-:S03]  /*0960*/  IADD3 R12, PT, PT, R12, R14, RZ ;  /* 0x0000000e0c0c7210 */ /* 0x001fc60007ffe0ff */
[----:B------:R-:W0:Y:S01]  /*0970*/  LDS.64 R18, [R24+0x180] ;  /* 0x0001800018127984 */ /* 0x000e220000000a00 */
[----:B-1----:R-:W-:Y:S01]  /*0980*/  IADD3 R4, PT, PT, R4, R6, RZ ;  /* 0x0000000604047210 */ /* 0x002fe20007ffe0ff */
[----:B------:R-:W-:-:S04]  /*0990*/  IMAD.IADD R6, R5, 0x1, R7 ;  /* 0x0000000105067824 */ /* 0x000fc800078e0207 */
[----:B--2---:R-:W-:-:S04]  /*09a0*/  IMAD R8, R8, R4, R31 ;  /* 0x0000000408087224 */ /* 0x004fc800078e021f */
[----:B------:R-:W-:Y:S01]  /*09b0*/  IMAD R9, R4, R9, R8 ;  /* 0x0000000904097224 */ /* 0x000fe200078e0208 */
[----:B------:R-:W-:-:S03]  /*09c0*/  IADD3 R4, PT, PT, R13, R15, RZ ;  /* 0x0000000f0d047210 */ /* 0x000fc60007ffe0ff */
[----:B---3--:R-:W-:-:S04]  /*09d0*/  IMAD R9, R10, R6, R9 ;  /* 0x000000060a097224 */ /* 0x008fc800078e0209 */
[----:B------:R-:W-:-:S04]  /*09e0*/  IMAD R9, R6, R11, R9 ;  /* 0x0000000b06097224 */ /* 0x000fc800078e0209 */
[----:B----4-:R-:W-:-:S04]  /*09f0*/  IMAD R9, R16, R12, R9 ;  /* 0x0000000c10097224 */ /* 0x010fc800078e0209 */
[----:B------:R-:W-:-:S04]  /*0a00*/  IMAD R9, R12, R17, R9 ;  /* 0x000000110c097224 */ /* 0x000fc800078e0209 */
[----:B0-----:R-:W-:-:S04]  /*0a10*/  IMAD R9, R18, R4, R9 ;  /* 0x0000000412097224 */ /* 0x001fc800078e0209 */
[----:B------:R-:W-:-:S07]  /*0a20*/  IMAD R31, R4, R19, R9 ;  /* 0x00000013041f7224 */ /* 0x000fce00078e0209 */
.L_x_5:
[----:B------:R-:W-:Y:S05]  /*0a30*/  BRA.U !UP2, `(.L_x_2) ;  /* 0x000000010a907547 */ /* 0x000fea000b800000 */
[----:B------:R-:W-:Y:S02]  /*0a40*/  UISETP.NE.AND UP1, UPT, UR8, 0x1, UPT ;  /* 0x000000010800788c */ /* 0x000fe4000bf25270 */
[----:B------:R-:W-:-:S04]  /*0a50*/  ULOP3.LUT UR6, UR6, 0x1, URZ, 0xc0, !UPT ;  /* 0x0000000106067892 */ /* 0x000fc8000f8ec0ff */
[----:B------:R-:W-:-:S03]  /*0a60*/  UISETP.NE.U32.AND UP2, UPT, UR6, 0x1, UPT ;  /* 0x000000010600788c */ /* 0x000fc6000bf45070 */
[----:B------:R-:W-:Y:S08]  /*0a70*/  BRA.U !UP1, `(.L_x_6) ;  /* 0x0000000109487547 */ /* 0x000ff0000b800000 */
[----:B------:R-:W1:Y:S01]  /*0a80*/  S2R R5, SR_CgaCtaId ;  /* 0x0000000000057919 */ /* 0x000e620000008800 */
[----:B------:R-:W-:Y:S02]  /*0a90*/  MOV R4, 0x400 ;  /* 0x0000040000047802 */ /* 0x000fe40000000f00 */
[----:B------:R-:W-:-:S03]  /*0aa0*/  LEA R12, R22, R3, 0x2 ;  /* 0x00000003160c7211 */ /* 0x000fc600078e10ff */
[----:B------:R-:W-:Y:S02]  /*0ab0*/  VIADD R4, R4, 0x800 ;  /* 0x0000080004047836 */ /* 0x000fe40000000000 */
[----:B0-----:R-:W-:Y:S03]  /*0ac0*/  LDS.64 R6, [R12+0x40] ;  /* 0x000040000c067984 */ /* 0x001fe60000000a00 */
[----:B-1----:R-:W-:-:S04]  /*0ad0*/  LEA R5, R5, R4, 0x18 ;  /* 0x0000000405057211 */ /* 0x002fc800078ec0ff */
[C---:B------:R-:W-:Y:S02]  /*0ae0*/  LEA R9, R22.reuse, R5, 0x7 ;  /* 0x0000000516097211 */ /* 0x040fe400078e38ff */
[----:B------:R-:W0:Y:S01]  /*0af0*/  LDS.64 R4, [R12] ;  /* 0x000000000c047984 */ /* 0x000e220000000a00 */
[----:B------:R-:W-:Y:S02]  /*0b00*/  IADD3 R22, PT, PT, R22, 0x2, RZ ;  /* 0x0000000216167810 */ /* 0x000fe40007ffe0ff */
[----:B------:R-:W-:-:S05]  /*0b10*/  LEA R13, R2, R9, 0x3 ;  /* 0x00000009020d7211 */ /* 0x000fca00078e18ff */
[----:B------:R-:W1:Y:S04]  /*0b20*/  LDS.64 R8, [R13] ;  /* 0x000000000d087984 */ /* 0x000e680000000a00 */
[----:B------:R-:W2:Y:S01]  /*0b30*/  LDS.64 R10, [R13+0x80] ;  /* 0x000080000d0a7984 */ /* 0x000ea20000000a00 */
[----:B0-----:R-:W-:Y:S01]  /*0b40*/  IMAD.IADD R4, R4, 0x1, R6 ;  /* 0x0000000104047824 */ /* 0x001fe200078e0206 */
[----:B------:R-:W-:-:S03]  /*0b50*/  IADD3 R6, PT, PT, R5, R7, RZ ;  /* 0x0000000705067210 */ /* 0x000fc60007ffe0ff */
[----:B-1----:R-:W-:-:S04]  /*0b60*/  IMAD R8, R8, R4, R31 ;  /* 0x0000000408087224 */ /* 0x002fc800078e021f */
[----:B------:R-:W-:-:S04]  /*0b70*/  IMAD R9, R4, R9, R8 ;  /* 0x0000000904097224 */ /* 0x000fc800078e0208 */
[----:B--2---:R-:W-:-:S04]  /*0b80*/  IMAD R9, R10, R6, R9 ;  /* 0x000000060a097224 */ /* 0x004fc800078e0209 */
[----:B------:R-:W-:-:S07]  /*0b90*/  IMAD R31, R6, R11, R9 ;  /* 0x0000000b061f7224 */ /* 0x000fce00078e0209 */
.L_x_6:
[----:B------:R-:W-:Y:S05]  /*0ba0*/  BRA.U UP2, `(.L_x_2) ;  /* 0x0000000102347547 */ /* 0x000fea000b800000 */
[----:B------:R-:W1:Y:S01]  /*0bb0*/  S2R R5, SR_CgaCtaId ;  /* 0x0000000000057919 */ /* 0x000e620000008800 */
[----:B------:R-:W-:-:S04]  /*0bc0*/  MOV R4, 0x400 ;  /* 0x0000040000047802 */ /* 0x000fc80000000f00 */
[----:B------:R-:W-:-:S04]  /*0bd0*/  IADD3 R4, PT, PT, R4, 0x800, RZ ;  /* 0x0000080004047810 */ /* 0x000fc80007ffe0ff */
[----:B-1----:R-:W-:Y:S01]  /*0be0*/  LEA R5, R5, R4, 0x18 ;  /* 0x0000000405057211 */ /* 0x002fe200078ec0ff */
[----:B------:R-:W-:-:S03]  /*0bf0*/  IMAD R4, R22, 0x4, R3 ;  /* 0x0000000416047824 */ /* 0x000fc600078e0203 */
[----:B------:R-:W-:Y:S02]  /*0c00*/  LEA R7, R22, R5, 0x7 ;  /* 0x0000000516077211 */ /* 0x000fe400078e38ff */
[----:B------:R-:W-:Y:S02]  /*0c10*/  LDS R5, [R4] ;  /* 0x0000000004057984 */ /* 0x000fe40000000800 */
[----:B------:R-:W-:Y:S02]  /*0c20*/  LEA R7, R2, R7, 0x3 ;  /* 0x0000000702077211 */ /* 0x000fe400078e18ff */
[----:B0-----:R-:W0:Y:S04]  /*0c30*/  LDS R6, [R4+0x40] ;  /* 0x0000400004067984 */ /* 0x001e280000000800 */
[----:B------:R-:W1:Y:S01]  /*0c40*/  LDS.64 R8, [R7] ;  /* 0x0000000007087984 */ /* 0x000e620000000a00 */
[----:B0-----:R-:W-:-:S05]  /*0c50*/  IADD3 R6, PT, PT, R5, R6, RZ ;  /* 0x0000000605067210 */ /* 0x001fca0007ffe0ff */
[----:B-1----:R-:W-:-:S04]  /*0c60*/  IMAD R8, R8, R6, R31 ;  /* 0x0000000608087224 */ /* 0x002fc800078e021f */
[----:B------:R-:W-:-:S07]  /*0c70*/  IMAD R31, R6, R9, R8 ;  /* 0x00000009061f7224 */ /* 0x000fce00078e0208 */
.L_x_2:
[----:B------:R-:W-:Y:S05]  /*0c80*/  BSYNC.RECONVERGENT B0 ;  /* 0x0000000000007941 */ /* 0x000fea0003800200 */
.L_x_1:
[----:B------:R-:W-:Y:S01]  /*0c90*/  BAR.SYNC.DEFER_BLOCKING 0x0 ;  /* 0x0000000000007b1d */ /* 0x000fe20000010000 */
[----:B------:R-:W-:-:S05]  /*0ca0*/  UIADD3 UR10, UPT, UPT, UR10, -0x10, URZ ;  /* 0xfffffff00a0a7890 */ /* 0x000fca000fffe0ff */
[----:B------:R-:W-:Y:S07]  /*0cb0*/  BRA.U UP0, `(.L_x_7) ;  /* 0xfffffff5005c7547 */ /* 0x000fee000b83ffff */
.L_x_0:
[----:B------:R-:W-:Y:S05]  /*0cc0*/  @!P0 EXIT ;  /* 0x000000000000894d */ /* 0x000fea0003800000 */
[----:B------:R-:W1:Y:S01]  /*0cd0*/  LDCU UR4, c[0x0][0x3a0] ;  /* 0x00007400ff0477ac */ /* 0x000e620008000800 */
[----:B------:R-:W2:Y:S01]  /*0ce0*/  LDC.64 R2, c[0x0][0x390] ;  /* 0x0000e400ff027b82 */ /* 0x000ea20000000a00 */
[----:B-1----:R-:W-:-:S04]  /*0cf0*/  ULEA.HI UR4, UR4, UR4, URZ, 0x1 ;  /* 0x0000000404047291 */ /* 0x002fc8000f8f08ff */
[----:B------:R-:W-:-:S06]  /*0d00*/  USHF.R.S32.HI UR4, URZ, 0x1, UR4 ;  /* 0x00000001ff047899 */ /* 0x000fcc0008011404 */
[----:B------:R-:W-:-:S04]  /*0d10*/  IMAD R27, R28, UR4, R27 ;  /* 0x000000041c1b7c24 */ /* 0x000fc8000f8e021b */
[----:B--2---:R-:W-:-:S05]  /*0d20*/  IMAD.WIDE R2, R27, 0x4, R2 ;  /* 0x000000041b027825 */ /* 0x004fca00078e0202 */
[----:B------:R-:W-:Y:S01]  /*0d30*/  STG.E desc[UR12][R2.64], R31 ;  /* 0x0000001f02007986 */ /* 0x000fe2000c10190c */
[----:B------:R-:W-:Y:S05]  /*0d40*/  EXIT ;  /* 0x000000000000794d */ /* 0x000fea0003800000 */
.L_x_8:
[----:B------:R-:W-:-:S00]  /*0d50*/  BRA `(.L_x_8) ;  /* 0xfffffffc00fc7947 */ /* 0x000fc0000383ffff */
[----:B------:R-:W-:-:S00]  /*0d60*/  NOP ;  /* 0x0000000000007918 */ /* 0x000fc00000000000 */
        /* <DEDUP_REMOVED lines=9> */
.L_x_9:


//--------------------- .nv.shared._Z10rmm_kernelPKiS0_Piiii --------------------------
	.section	.nv.shared._Z10rmm_kernelPKiS0_Piiii,"aw",@nobits
	.sectionflags	@""
	.align	4
.nv.shared._Z10rmm_kernelPKiS0_Piiii:
	.zero		5120


//--------------------- .nv.shared.reserved.0     --------------------------
	.section	.nv.shared.reserved.0,"aw",@nobits
	.weak		__nv_reservedSMEM_offset_0_alias
	.size		__nv_reservedSMEM_offset_0_alias, 0, 64
	.other		__nv_reservedSMEM_offset_0_alias,@"STO_CUDA_RESERVED_SHARED STV_DEFAULT"
__nv_reservedSMEM_offset_0_alias:
	.zero		0
	.zero		64


//--------------------- .nv.constant0._Z10rmm_kernelPKiS0_Piiii --------------------------
	.section	.nv.constant0._Z10rmm_kernelPKiS0_Piiii,"a",@progbits
	.sectionflags	@""
	.align	4
.nv.constant0._Z10rmm_kernelPKiS0_Piiii:
	.zero		932


//--------------------- SYMBOLS --------------------------

	.type		.nv.reservedSmem.offset0,@object
	.size		.nv.reservedSmem.offset0,0x4
	.type		.nv.reservedSmem.cap,@object
	.size		.nv.reservedSmem.cap,0x4
